//
// Generated by NVIDIA NVVM Compiler
//
// Compiler Build ID: CL-36424714
// Cuda compilation tools, release 13.0, V13.0.88
// Based on NVVM 20.0.0
//

.version 9.0
.target sm_100
.address_size 64

	// .globl	_Z9sumKernelPfS_S_i

.visible .entry _Z9sumKernelPfS_S_i(
	.param .u64 .ptr .align 1 _Z9sumKernelPfS_S_i_param_0,
	.param .u64 .ptr .align 1 _Z9sumKernelPfS_S_i_param_1,
	.param .u64 .ptr .align 1 _Z9sumKernelPfS_S_i_param_2,
	.param .u32 _Z9sumKernelPfS_S_i_param_3
)
{
	.reg .pred 	%p<2>;
	.reg .b32 	%r<6>;
	.reg .b32 	%f<4>;
	.reg .b64 	%rd<11>;

	ld.param.u64 	%rd1, [_Z9sumKernelPfS_S_i_param_0];
	ld.param.u64 	%rd2, [_Z9sumKernelPfS_S_i_param_1];
	ld.param.u64 	%rd3, [_Z9sumKernelPfS_S_i_param_2];
	ld.param.u32 	%r2, [_Z9sumKernelPfS_S_i_param_3];
	mov.u32 	%r3, %ctaid.x;
	mov.u32 	%r4, %ntid.x;
	mov.u32 	%r5, %tid.x;
	mad.lo.s32 	%r1, %r3, %r4, %r5;
	setp.ge.s32 	%p1, %r1, %r2;
	@%p1 bra 	$L__BB0_2;
	cvta.to.global.u64 	%rd4, %rd1;
	cvta.to.global.u64 	%rd5, %rd2;
	cvta.to.global.u64 	%rd6, %rd3;
	mul.wide.s32 	%rd7, %r1, 4;
	add.s64 	%rd8, %rd4, %rd7;
	ld.global.f32 	%f1, [%rd8];
	add.s64 	%rd9, %rd5, %rd7;
	ld.global.f32 	%f2, [%rd9];
	add.f32 	%f3, %f1, %f2;
	add.s64 	%rd10, %rd6, %rd7;
	st.global.f32 	[%rd10], %f3;
$L__BB0_2:
	ret;

}
	// .globl	_Z16sumKernel_stridePKfS0_Pfi
.visible .entry _Z16sumKernel_stridePKfS0_Pfi(
	.param .u64 .ptr .align 1 _Z16sumKernel_stridePKfS0_Pfi_param_0,
	.param .u64 .ptr .align 1 _Z16sumKernel_stridePKfS0_Pfi_param_1,
	.param .u64 .ptr .align 1 _Z16sumKernel_stridePKfS0_Pfi_param_2,
	.param .u32 _Z16sumKernel_stridePKfS0_Pfi_param_3
)
{
	.reg .pred 	%p<7>;
	.reg .b32 	%r<31>;
	.reg .b32 	%f<16>;
	.reg .b64 	%rd<25>;

	ld.param.u64 	%rd4, [_Z16sumKernel_stridePKfS0_Pfi_param_0];
	ld.param.u64 	%rd5, [_Z16sumKernel_stridePKfS0_Pfi_param_1];
	ld.param.u64 	%rd6, [_Z16sumKernel_stridePKfS0_Pfi_param_2];
	ld.param.u32 	%r12, [_Z16sumKernel_stridePKfS0_Pfi_param_3];
	cvta.to.global.u64 	%rd1, %rd6;
	cvta.to.global.u64 	%rd2, %rd5;
	cvta.to.global.u64 	%rd3, %rd4;
	mov.u32 	%r13, %ntid.x;
	mov.u32 	%r14, %ctaid.x;
	mov.u32 	%r15, %tid.x;
	mad.lo.s32 	%r29, %r13, %r14, %r15;
	mov.u32 	%r16, %nctaid.x;
	mul.lo.s32 	%r2, %r13, %r16;
	setp.ge.s32 	%p1, %r29, %r12;
	@%p1 bra 	$L__BB1_7;
	add.s32 	%r17, %r29, %r2;
	max.s32 	%r18, %r12, %r17;
	setp.lt.s32 	%p2, %r17, %r12;
	selp.u32 	%r19, 1, 0, %p2;
	add.s32 	%r20, %r17, %r19;
	sub.s32 	%r21, %r18, %r20;
	div.u32 	%r22, %r21, %r2;
	add.s32 	%r3, %r22, %r19;
	and.b32  	%r23, %r3, 3;
	setp.eq.s32 	%p3, %r23, 3;
	@%p3 bra 	$L__BB1_4;
	add.s32 	%r24, %r3, 1;
	and.b32  	%r25, %r24, 3;
	neg.s32 	%r27, %r25;
$L__BB1_3:
	.pragma "nounroll";
	mul.wide.s32 	%rd7, %r29, 4;
	add.s64 	%rd8, %rd1, %rd7;
	add.s64 	%rd9, %rd2, %rd7;
	add.s64 	%rd10, %rd3, %rd7;
	ld.global.f32 	%f1, [%rd10];
	ld.global.f32 	%f2, [%rd9];
	add.f32 	%f3, %f1, %f2;
	st.global.f32 	[%rd8], %f3;
	add.s32 	%r29, %r29, %r2;
	add.s32 	%r27, %r27, 1;
	setp.ne.s32 	%p4, %r27, 0;
	@%p4 bra 	$L__BB1_3;
$L__BB1_4:
	setp.lt.u32 	%p5, %r3, 3;
	@%p5 bra 	$L__BB1_7;
	mul.wide.s32 	%rd15, %r2, 4;
	shl.b32 	%r26, %r2, 2;
$L__BB1_6:
	mul.wide.s32 	%rd11, %r29, 4;
	add.s64 	%rd12, %rd3, %rd11;
	ld.global.f32 	%f4, [%rd12];
	add.s64 	%rd13, %rd2, %rd11;
	ld.global.f32 	%f5, [%rd13];
	add.f32 	%f6, %f4, %f5;
	add.s64 	%rd14, %rd1, %rd11;
	st.global.f32 	[%rd14], %f6;
	add.s64 	%rd16, %rd12, %rd15;
	ld.global.f32 	%f7, [%rd16];
	add.s64 	%rd17, %rd13, %rd15;
	ld.global.f32 	%f8, [%rd17];
	add.f32 	%f9, %f7, %f8;
	add.s64 	%rd18, %rd14, %rd15;
	st.global.f32 	[%rd18], %f9;
	add.s64 	%rd19, %rd16, %rd15;
	ld.global.f32 	%f10, [%rd19];
	add.s64 	%rd20, %rd17, %rd15;
	ld.global.f32 	%f11, [%rd20];
	add.f32 	%f12, %f10, %f11;
	add.s64 	%rd21, %rd18, %rd15;
	st.global.f32 	[%rd21], %f12;
	add.s64 	%rd22, %rd19, %rd15;
	ld.global.f32 	%f13, [%rd22];
	add.s64 	%rd23, %rd20, %rd15;
	ld.global.f32 	%f14, [%rd23];
	add.f32 	%f15, %f13, %f14;
	add.s64 	%rd24, %rd21, %rd15;
	st.global.f32 	[%rd24], %f15;
	add.s32 	%r29, %r26, %r29;
	setp.lt.s32 	%p6, %r29, %r12;
	@%p6 bra 	$L__BB1_6;
$L__BB1_7:
	ret;

}


// ===== COMPILED SASS (sm_100) =====

	.target	sm_100

	.elftype	@"ET_EXEC"


//--------------------- .note.nv.tkinfo           --------------------------
	.section	.note.nv.tkinfo,"",@"SHT_NOTE"
	.sectionflags	@"SHF_NOTE_NV_TKINFO"
	.tkinfo
        /*0018*/ 	.word	0x00000002
        /*0030*/ 	.string	""
        /*0030*/ 	.string	"ptxas"
        /*0030*/ 	.string	"Cuda compilation tools, release 13.0, V13.0.88"
        /*0030*/ 	.string	"Build cuda_13.0.r13.0/compiler.36424714_0"
        /*0030*/ 	.string	"-arch sm_100 -m 64 "



//--------------------- .note.nv.cuinfo           --------------------------
	.section	.note.nv.cuinfo,"",@"SHT_NOTE"
	.sectionflags	@"SHF_NOTE_NV_CUINFO"
        /*0018*/ 	.short	0x0002
        /*001a*/ 	.short	0x0064
        /*001c*/ 	.short	0x0082
	.zero		2


//--------------------- .nv.info                  --------------------------
	.section	.nv.info,"",@"SHT_CUDA_INFO"
	.align	4


	//----- nvinfo : EIATTR_REGCOUNT
	.align		4
        /*0000*/ 	.byte	0x04, 0x2f
        /*0002*/ 	.short	(.L_1 - .L_0)
	.align		4
.L_0:
        /*0004*/ 	.word	index@(_Z9sumKernelPfS_S_i)
        /*0008*/ 	.word	0x0000000c


	//----- nvinfo : EIATTR_FRAME_SIZE
	.align		4
.L_1:
        /*000c*/ 	.byte	0x04, 0x11
        /*000e*/ 	.short	(.L_3 - .L_2)
	.align		4
.L_2:
        /*0010*/ 	.word	index@(_Z9sumKernelPfS_S_i)
        /*0014*/ 	.word	0x00000000


	//----- nvinfo : EIATTR_REGCOUNT
	.align		4
.L_3:
        /*0018*/ 	.byte	0x04, 0x2f
        /*001a*/ 	.short	(.L_5 - .L_4)
	.align		4
.L_4:
        /*001c*/ 	.word	index@(_Z16sumKernel_stridePKfS0_Pfi)
        /*0020*/ 	.word	0x0000001a


	//----- nvinfo : EIATTR_FRAME_SIZE
	.align		4
.L_5:
        /*0024*/ 	.byte	0x04, 0x11
        /*0026*/ 	.short	(.L_7 - .L_6)
	.align		4
.L_6:
        /*0028*/ 	.word	index@(_Z16sumKernel_stridePKfS0_Pfi)
        /*002c*/ 	.word	0x00000000


	//----- nvinfo : EIATTR_MIN_STACK_SIZE
	.align		4
.L_7:
        /*0030*/ 	.byte	0x04, 0x12
        /*0032*/ 	.short	(.L_9 - .L_8)
	.align		4
.L_8:
        /*0034*/ 	.word	index@(_Z16sumKernel_stridePKfS0_Pfi)
        /*0038*/ 	.word	0x00000000


	//----- nvinfo : EIATTR_MIN_STACK_SIZE
	.align		4
.L_9:
        /*003c*/ 	.byte	0x04, 0x12
        /*003e*/ 	.short	(.L_11 - .L_10)
	.align		4
.L_10:
        /*0040*/ 	.word	index@(_Z9sumKernelPfS_S_i)
        /*0044*/ 	.word	0x00000000
.L_11:


//--------------------- .nv.compat                --------------------------
	.section	.nv.compat,"",@"SHT_CUDA_COMPAT_INFO"
	.align	4
        /*0000*/ 	.byte	0x02, 0x09, 0x00, 0x00, 0x02, 0x02, 0x01, 0x00, 0x02, 0x05, 0x05, 0x00, 0x03, 0x07, 0x01, 0x01
        /*0010*/ 	.byte	0x02, 0x03, 0x00, 0x00, 0x02, 0x06, 0x01, 0x00, 0x04, 0x0b, 0x08, 0x00, 0x09, 0x00, 0x00, 0x00
        /*0020*/ 	.byte	0x00, 0x00, 0x00, 0x00


//--------------------- .nv.info._Z16sumKernel_stridePKfS0_Pfi --------------------------
	.section	.nv.info._Z16sumKernel_stridePKfS0_Pfi,"",@"SHT_CUDA_INFO"
	.sectionflags	@""
	.align	4


	//----- nvinfo : EIATTR_CUDA_API_VERSION
	.align		4
        /*0000*/ 	.byte	0x04, 0x37
        /*0002*/ 	.short	(.L_13 - .L_12)
.L_12:
        /*0004*/ 	.word	0x00000082


	//----- nvinfo : EIATTR_KPARAM_INFO
	.align		4
.L_13:
        /*0008*/ 	.byte	0x04, 0x17
        /*000a*/ 	.short	(.L_15 - .L_14)
.L_14:
        /*000c*/ 	.word	0x00000000
        /*0010*/ 	.short	0x0003
        /*0012*/ 	.short	0x0018
        /*0014*/ 	.byte	0x00, 0xf0, 0x11, 0x00


	//----- nvinfo : EIATTR_KPARAM_INFO
	.align		4
.L_15:
        /*0018*/ 	.byte	0x04, 0x17
        /*001a*/ 	.short	(.L_17 - .L_16)
.L_16:
        /*001c*/ 	.word	0x00000000
        /*0020*/ 	.short	0x0002
        /*0022*/ 	.short	0x0010
        /*0024*/ 	.byte	0x00, 0xf5, 0x21, 0x00


	//----- nvinfo : EIATTR_KPARAM_INFO
	.align		4
.L_17:
        /*0028*/ 	.byte	0x04, 0x17
        /*002a*/ 	.short	(.L_19 - .L_18)
.L_18:
        /*002c*/ 	.word	0x00000000
        /*0030*/ 	.short	0x0001
        /*0032*/ 	.short	0x0008
        /*0034*/ 	.byte	0x00, 0xf5, 0x21, 0x00


	//----- nvinfo : EIATTR_KPARAM_INFO
	.align		4
.L_19:
        /*0038*/ 	.byte	0x04, 0x17
        /*003a*/ 	.short	(.L_21 - .L_20)
.L_20:
        /*003c*/ 	.word	0x00000000
        /*0040*/ 	.short	0x0000
        /*0042*/ 	.short	0x0000
        /*0044*/ 	.byte	0x00, 0xf5, 0x21, 0x00


	//----- nvinfo : EIATTR_SPARSE_MMA_MASK
	.align		4
.L_21:
        /*0048*/ 	.byte	0x03, 0x50
        /*004a*/ 	.short	0x0000


	//----- nvinfo : EIATTR_MAXREG_COUNT
	.align		4
        /*004c*/ 	.byte	0x03, 0x1b
        /*004e*/ 	.short	0x00ff


	//----- nvinfo : EIATTR_MERCURY_ISA_VERSION
	.align		4
        /*0050*/ 	.byte	0x03, 0x5f
        /*0052*/ 	.short	0x0101


	//----- nvinfo : EIATTR_VRC_CTA_INIT_COUNT
	.align		4
        /*0054*/ 	.byte	0x02, 0x4a
	.zero		1
	.zero		1


	//----- nvinfo : EIATTR_EXIT_INSTR_OFFSETS
	.align		4
        /*0058*/ 	.byte	0x04, 0x1c
        /*005a*/ 	.short	(.L_23 - .L_22)


	//   ....[0]....
.L_22:
        /*005c*/ 	.word	0x00000090


	//   ....[1]....
        /*0060*/ 	.word	0x000003a0


	//   ....[2]....
        /*0064*/ 	.word	0x000005d0


	//----- nvinfo : EIATTR_CRS_STACK_SIZE
	.align		4
.L_23:
        /*0068*/ 	.byte	0x04, 0x1e
        /*006a*/ 	.short	(.L_25 - .L_24)
.L_24:
        /*006c*/ 	.word	0x00000000


	//----- nvinfo : EIATTR_CBANK_PARAM_SIZE
	.align		4
.L_25:
        /*0070*/ 	.byte	0x03, 0x19
        /*0072*/ 	.short	0x001c


	//----- nvinfo : EIATTR_PARAM_CBANK
	.align		4
        /*0074*/ 	.byte	0x04, 0x0a
        /*0076*/ 	.short	(.L_27 - .L_26)
	.align		4
.L_26:
        /*0078*/ 	.word	index@(.nv.constant0._Z16sumKernel_stridePKfS0_Pfi)
        /*007c*/ 	.short	0x0380
        /*007e*/ 	.short	0x001c


	//----- nvinfo : EIATTR_SW_WAR
	.align		4
.L_27:
        /*0080*/ 	.byte	0x04, 0x36
        /*0082*/ 	.short	(.L_29 - .L_28)
.L_28:
        /*0084*/ 	.word	0x00000008
.L_29:


//--------------------- .nv.info._Z9sumKernelPfS_S_i --------------------------
	.section	.nv.info._Z9sumKernelPfS_S_i,"",@"SHT_CUDA_INFO"
	.sectionflags	@""
	.align	4


	//----- nvinfo : EIATTR_CUDA_API_VERSION
	.align		4
        /*0000*/ 	.byte	0x04, 0x37
        /*0002*/ 	.short	(.L_31 - .L_30)
.L_30:
        /*0004*/ 	.word	0x00000082


	//----- nvinfo : EIATTR_KPARAM_INFO
	.align		4
.L_31:
        /*0008*/ 	.byte	0x04, 0x17
        /*000a*/ 	.short	(.L_33 - .L_32)
.L_32:
        /*000c*/ 	.word	0x00000000
        /*0010*/ 	.short	0x0003
        /*0012*/ 	.short	0x0018
        /*0014*/ 	.byte	0x00, 0xf0, 0x11, 0x00


	//----- nvinfo : EIATTR_KPARAM_INFO
	.align		4
.L_33:
        /*0018*/ 	.byte	0x04, 0x17
        /*001a*/ 	.short	(.L_35 - .L_34)
.L_34:
        /*001c*/ 	.word	0x00000000
        /*0020*/ 	.short	0x0002
        /*0022*/ 	.short	0x0010
        /*0024*/ 	.byte	0x00, 0xf5, 0x21, 0x00


	//----- nvinfo : EIATTR_KPARAM_INFO
	.align		4
.L_35:
        /*0028*/ 	.byte	0x04, 0x17
        /*002a*/ 	.short	(.L_37 - .L_36)
.L_36:
        /*002c*/ 	.word	0x00000000
        /*0030*/ 	.short	0x0001
        /*0032*/ 	.short	0x0008
        /*0034*/ 	.byte	0x00, 0xf5, 0x21, 0x00


	//----- nvinfo : EIATTR_KPARAM_INFO
	.align		4
.L_37:
        /*0038*/ 	.byte	0x04, 0x17
        /*003a*/ 	.short	(.L_39 - .L_38)
.L_38:
        /*003c*/ 	.word	0x00000000
        /*0040*/ 	.short	0x0000
        /*0042*/ 	.short	0x0000
        /*0044*/ 	.byte	0x00, 0xf5, 0x21, 0x00


	//----- nvinfo : EIATTR_SPARSE_MMA_MASK
	.align		4
.L_39:
        /*0048*/ 	.byte	0x03, 0x50
        /*004a*/ 	.short	0x0000


	//----- nvinfo : EIATTR_MAXREG_COUNT
	.align		4
        /*004c*/ 	.byte	0x03, 0x1b
        /*004e*/ 	.short	0x00ff


	//----- nvinfo : EIATTR_MERCURY_ISA_VERSION
	.align		4
        /*0050*/ 	.byte	0x03, 0x5f
        /*0052*/ 	.short	0x0101


	//----- nvinfo : EIATTR_VRC_CTA_INIT_COUNT
	.align		4
        /*0054*/ 	.byte	0x02, 0x4a
	.zero		1
	.zero		1


	//----- nvinfo : EIATTR_EXIT_INSTR_OFFSETS
	.align		4
        /*0058*/ 	.byte	0x04, 0x1c
        /*005a*/ 	.short	(.L_41 - .L_40)


	//   ....[0]....
.L_40:
        /*005c*/ 	.word	0x00000070


	//   ....[1]....
        /*0060*/ 	.word	0x00000130


	//----- nvinfo : EIATTR_CBANK_PARAM_SIZE
	.align		4
.L_41:
        /*0064*/ 	.byte	0x03, 0x19
        /*0066*/ 	.short	0x001c


	//----- nvinfo : EIATTR_PARAM_CBANK
	.align		4
        /*0068*/ 	.byte	0x04, 0x0a
        /*006a*/ 	.short	(.L_43 - .L_42)
	.align		4
.L_42:
        /*006c*/ 	.word	index@(.nv.constant0._Z9sumKernelPfS_S_i)
        /*0070*/ 	.short	0x0380
        /*0072*/ 	.short	0x001c


	//----- nvinfo : EIATTR_SW_WAR
	.align		4
.L_43:
        /*0074*/ 	.byte	0x04, 0x36
        /*0076*/ 	.short	(.L_45 - .L_44)
.L_44:
        /*0078*/ 	.word	0x00000008
.L_45:


//--------------------- .nv.callgraph             --------------------------
	.section	.nv.callgraph,"",@"SHT_CUDA_CALLGRAPH"
	.align	4
	.sectionentsize	8
	.align		4
        /*0000*/ 	.word	0x00000000
	.align		4
        /*0004*/ 	.word	0xffffffff
	.align		4
        /*0008*/ 	.word	0x00000000
	.align		4
        /*000c*/ 	.word	0xfffffffe
	.align		4
        /*0010*/ 	.word	0x00000000
	.align		4
        /*0014*/ 	.word	0xfffffffd
	.align		4
        /*0018*/ 	.word	0x00000000
	.align		4
        /*001c*/ 	.word	0xfffffffc


//--------------------- .text._Z16sumKernel_stridePKfS0_Pfi --------------------------
	.section	.text._Z16sumKernel_stridePKfS0_Pfi,"ax",@progbits
	.align	128
        .global         _Z16sumKernel_stridePKfS0_Pfi
        .type           _Z16sumKernel_stridePKfS0_Pfi,@function
        .size           _Z16sumKernel_stridePKfS0_Pfi,(.L_x_6 - _Z16sumKernel_stridePKfS0_Pfi)
        .other          _Z16sumKernel_stridePKfS0_Pfi,@"STO_CUDA_ENTRY STV_DEFAULT"
_Z16sumKernel_stridePKfS0_Pfi:
.text._Z16sumKernel_stridePKfS0_Pfi:
[----:B------:R-:W-:Y:S01]  /*0000*/  LDC R1, c[0x0][0x37c] ;  /* 0x0000df00ff017b82 */ /* 0x000fe20000000800 */
[----:B------:R-:W0:Y:S01]  /*0010*/  S2R R3, SR_CTAID.X ;  /* 0x0000000000037919 */ /* 0x000e220000002500 */
[----:B------:R-:W0:Y:S06]  /*0020*/  LDCU UR4, c[0x0][0x360] ;  /* 0x00006c00ff0477ac */ /* 0x000e2c0008000800 */
[----:B------:R-:W1:Y:S01]  /*0030*/  LDC R2, c[0x0][0x370] ;  /* 0x0000dc00ff027b82 */ /* 0x000e620000000800 */
[----:B------:R-:W0:Y:S01]  /*0040*/  S2R R0, SR_TID.X ;  /* 0x0000000000007919 */ /* 0x000e220000002100 */
[----:B------:R-:W2:Y:S01]  /*0050*/  LDCU UR6, c[0x0][0x398] ;  /* 0x00007300ff0677ac */ /* 0x000ea20008000800 */
[----:B0-----:R-:W-:-:S02]  /*0060*/  IMAD R3, R3, UR4, R0 ;  /* 0x0000000403037c24 */ /* 0x001fc4000f8e0200 */
[----:B-1----:R-:W-:-:S03]  /*0070*/  IMAD R0, R2, UR4, RZ ;  /* 0x0000000402007c24 */ /* 0x002fc6000f8e02ff */
[----:B--2---:R-:W-:-:S13]  /*0080*/  ISETP.GE.AND P0, PT, R3, UR6, PT ;  /* 0x0000000603007c0c */ /* 0x004fda000bf06270 */
[----:B------:R-:W-:Y:S05]  /*0090*/  @P0 EXIT ;  /* 0x000000000000094d */ /* 0x000fea0003800000 */
[----:B------:R-:W0:Y:S01]  /*00a0*/  I2F.U32.RP R8, R0 ;  /* 0x0000000000087306 */ /* 0x000e220000209000 */
[----:B------:R-:W-:Y:S01]  /*00b0*/  IADD3 R2, PT, PT, R0, R3, RZ ;  /* 0x0000000300027210 */ /* 0x000fe20007ffe0ff */
[----:B------:R-:W1:Y:S01]  /*00c0*/  LDCU.64 UR4, c[0x0][0x358] ;  /* 0x00006b00ff0477ac */ /* 0x000e620008000a00 */
[----:B------:R-:W-:Y:S01]  /*00d0*/  IADD3 R9, PT, PT, RZ, -R0, RZ ;  /* 0x80000000ff097210 */ /* 0x000fe20007ffe0ff */
[----:B------:R-:W-:Y:S01]  /*00e0*/  BSSY.RECONVERGENT B0, `(.L_x_0) ;  /* 0x000002b000007945 */ /* 0x000fe20003800200 */
[C---:B------:R-:W-:Y:S02]  /*00f0*/  ISETP.GE.AND P0, PT, R2.reuse, UR6, PT ;  /* 0x0000000602007c0c */ /* 0x040fe4000bf06270 */
[----:B------:R-:W-:Y:S02]  /*0100*/  VIMNMX R7, PT, PT, R2, UR6, !PT ;  /* 0x0000000602077c48 */ /* 0x000fe4000ffe0100 */
[----:B------:R-:W-:Y:S02]  /*0110*/  SEL R6, RZ, 0x1, P0 ;  /* 0x00000001ff067807 */ /* 0x000fe40000000000 */
[----:B------:R-:W-:-:S02]  /*0120*/  ISETP.NE.U32.AND P2, PT, R0, RZ, PT ;  /* 0x000000ff0000720c */ /* 0x000fc40003f45070 */
[----:B------:R-:W-:Y:S01]  /*0130*/  IADD3 R7, PT, PT, R7, -R2, -R6 ;  /* 0x8000000207077210 */ /* 0x000fe20007ffe806 */
[----:B0-----:R-:W0:Y:S02]  /*0140*/  MUFU.RCP R8, R8 ;  /* 0x0000000800087308 */ /* 0x001e240000001000 */
[----:B0-----:R-:W-:-:S06]  /*0150*/  IADD3 R4, PT, PT, R8, 0xffffffe, RZ ;  /* 0x0ffffffe08047810 */ /* 0x001fcc0007ffe0ff */
[----:B------:R0:W2:Y:S02]  /*0160*/  F2I.FTZ.U32.TRUNC.NTZ R5, R4 ;  /* 0x0000000400057305 */ /* 0x0000a4000021f000 */
[----:B0-----:R-:W-:Y:S02]  /*0170*/  HFMA2 R4, -RZ, RZ, 0, 0 ;  /* 0x00000000ff047431 */ /* 0x001fe400000001ff */
[----:B--2---:R-:W-:-:S04]  /*0180*/  IMAD R9, R9, R5, RZ ;  /* 0x0000000509097224 */ /* 0x004fc800078e02ff */
[----:B------:R-:W-:-:S06]  /*0190*/  IMAD.HI.U32 R8, R5, R9, R4 ;  /* 0x0000000905087227 */ /* 0x000fcc00078e0004 */
[----:B------:R-:W-:-:S05]  /*01a0*/  IMAD.HI.U32 R5, R8, R7, RZ ;  /* 0x0000000708057227 */ /* 0x000fca00078e00ff */
[----:B------:R-:W-:-:S05]  /*01b0*/  IADD3 R2, PT, PT, -R5, RZ, RZ ;  /* 0x000000ff05027210 */ /* 0x000fca0007ffe1ff */
[----:B------:R-:W-:-:S05]  /*01c0*/  IMAD R7, R0, R2, R7 ;  /* 0x0000000200077224 */ /* 0x000fca00078e0207 */
[----:B------:R-:W-:-:S13]  /*01d0*/  ISETP.GE.U32.AND P0, PT, R7, R0, PT ;  /* 0x000000000700720c */ /* 0x000fda0003f06070 */
[----:B------:R-:W-:Y:S02]  /*01e0*/  @P0 IADD3 R7, PT, PT, -R0, R7, RZ ;  /* 0x0000000700070210 */ /* 0x000fe40007ffe1ff */
[----:B------:R-:W-:Y:S02]  /*01f0*/  @P0 IADD3 R5, PT, PT, R5, 0x1, RZ ;  /* 0x0000000105050810 */ /* 0x000fe40007ffe0ff */
[----:B------:R-:W-:-:S13]  /*0200*/  ISETP.GE.U32.AND P1, PT, R7, R0, PT ;  /* 0x000000000700720c */ /* 0x000fda0003f26070 */
[----:B------:R-:W-:Y:S02]  /*0210*/  @P1 IADD3 R5, PT, PT, R5, 0x1, RZ ;  /* 0x0000000105051810 */ /* 0x000fe40007ffe0ff */
[----:B------:R-:W-:-:S04]  /*0220*/  @!P2 LOP3.LUT R5, RZ, R0, RZ, 0x33, !PT ;  /* 0x00000000ff05a212 */ /* 0x000fc800078e33ff */
[----:B------:R-:W-:-:S04]  /*0230*/  IADD3 R2, PT, PT, R6, R5, RZ ;  /* 0x0000000506027210 */ /* 0x000fc80007ffe0ff */
[C---:B------:R-:W-:Y:S02]  /*0240*/  LOP3.LUT R4, R2.reuse, 0x3, RZ, 0xc0, !PT ;  /* 0x0000000302047812 */ /* 0x040fe400078ec0ff */
[----:B------:R-:W-:Y:S02]  /*0250*/  ISETP.GE.U32.AND P1, PT, R2, 0x3, PT ;  /* 0x000000030200780c */ /* 0x000fe40003f26070 */
[----:B------:R-:W-:-:S13]  /*0260*/  ISETP.NE.AND P0, PT, R4, 0x3, PT ;  /* 0x000000030400780c */ /* 0x000fda0003f05270 */
[----:B-1----:R-:W-:Y:S05]  /*0270*/  @!P0 BRA `(.L_x_1) ;  /* 0x0000000000448947 */ /* 0x002fea0003800000 */
[----:B------:R-:W0:Y:S01]  /*0280*/  LDC.64 R4, c[0x0][0x390] ;  /* 0x0000e400ff047b82 */ /* 0x000e220000000a00 */
[----:B------:R-:W-:-:S04]  /*0290*/  IADD3 R2, PT, PT, R2, 0x1, RZ ;  /* 0x0000000102027810 */ /* 0x000fc80007ffe0ff */
[----:B------:R-:W-:-:S03]  /*02a0*/  LOP3.LUT R2, R2, 0x3, RZ, 0xc0, !PT ;  /* 0x0000000302027812 */ /* 0x000fc600078ec0ff */
[----:B------:R-:W1:Y:S01]  /*02b0*/  LDC.64 R6, c[0x0][0x380] ;  /* 0x0000e000ff067b82 */ /* 0x000e620000000a00 */
[----:B------:R-:W-:-:S07]  /*02c0*/  IADD3 R2, PT, PT, -R2, RZ, RZ ;  /* 0x000000ff02027210 */ /* 0x000fce0007ffe1ff */
[----:B------:R-:W2:Y:S02]  /*02d0*/  LDC.64 R8, c[0x0][0x388] ;  /* 0x0000e200ff087b82 */ /* 0x000ea40000000a00 */
.L_x_2:
[----:B--2---:R-:W-:-:S04]  /*02e0*/  IMAD.WIDE R12, R3, 0x4, R8 ;  /* 0x00000004030c7825 */ /* 0x004fc800078e0208 */
[C---:B-1----:R-:W-:Y:S02]  /*02f0*/  IMAD.WIDE R14, R3.reuse, 0x4, R6 ;  /* 0x00000004030e7825 */ /* 0x042fe400078e0206 */
[----:B------:R-:W2:Y:S04]  /*0300*/  LDG.E R13, desc[UR4][R12.64] ;  /* 0x000000040c0d7981 */ /* 0x000ea8000c1e1900 */
[----:B------:R-:W2:Y:S01]  /*0310*/  LDG.E R14, desc[UR4][R14.64] ;  /* 0x000000040e0e7981 */ /* 0x000ea2000c1e1900 */
[----:B0--3--:R-:W-:Y:S01]  /*0320*/  IMAD.WIDE R10, R3, 0x4, R4 ;  /* 0x00000004030a7825 */ /* 0x009fe200078e0204 */
[----:B------:R-:W-:Y:S02]  /*0330*/  IADD3 R2, PT, PT, R2, 0x1, RZ ;  /* 0x0000000102027810 */ /* 0x000fe40007ffe0ff */
[----:B------:R-:W-:-:S02]  /*0340*/  IADD3 R3, PT, PT, R0, R3, RZ ;  /* 0x0000000300037210 */ /* 0x000fc40007ffe0ff */
[----:B------:R-:W-:Y:S01]  /*0350*/  ISETP.NE.AND P0, PT, R2, RZ, PT ;  /* 0x000000ff0200720c */ /* 0x000fe20003f05270 */
[----:B--2---:R-:W-:-:S05]  /*0360*/  FADD R17, R14, R13 ;  /* 0x0000000d0e117221 */ /* 0x004fca0000000000 */
[----:B------:R3:W-:Y:S07]  /*0370*/  STG.E desc[UR4][R10.64], R17 ;  /* 0x000000110a007986 */ /* 0x0007ee000c101904 */
[----:B------:R-:W-:Y:S05]  /*0380*/  @P0 BRA `(.L_x_2) ;  /* 0xfffffffc00d40947 */ /* 0x000fea000383ffff */
.L_x_1:
[----:B------:R-:W-:Y:S05]  /*0390*/  BSYNC.RECONVERGENT B0 ;  /* 0x0000000000007941 */ /* 0x000fea0003800200 */
.L_x_0:
[----:B------:R-:W-:Y:S05]  /*03a0*/  @!P1 EXIT ;  /* 0x000000000000994d */ /* 0x000fea0003800000 */
.L_x_3:
[----:B------:R-:W3:Y:S08]  /*03b0*/  LDC.64 R4, c[0x0][0x380] ;  /* 0x0000e000ff047b82 */ /* 0x000ef00000000a00 */
[----:B------:R-:W0:Y:S01]  /*03c0*/  LDC.64 R6, c[0x0][0x388] ;  /* 0x0000e200ff067b82 */ /* 0x000e220000000a00 */
[----:B---3--:R-:W-:-:S07]  /*03d0*/  IMAD.WIDE R10, R3, 0x4, R4 ;  /* 0x00000004030a7825 */ /* 0x008fce00078e0204 */
[----:B------:R-:W1:Y:S01]  /*03e0*/  LDC.64 R4, c[0x0][0x390] ;  /* 0x0000e400ff047b82 */ /* 0x000e620000000a00 */
[----:B--2---:R-:W2:Y:S01]  /*03f0*/  LDG.E R2, desc[UR4][R10.64] ;  /* 0x000000040a027981 */ /* 0x004ea2000c1e1900 */
[----:B0-----:R-:W-:-:S05]  /*0400*/  IMAD.WIDE R12, R3, 0x4, R6 ;  /* 0x00000004030c7825 */ /* 0x001fca00078e0206 */
[----:B------:R-:W2:Y:S01]  /*0410*/  LDG.E R7, desc[UR4][R12.64] ;  /* 0x000000040c077981 */ /* 0x000ea2000c1e1900 */
[----:B-1----:R-:W-:-:S04]  /*0420*/  IMAD.WIDE R16, R3, 0x4, R4 ;  /* 0x0000000403107825 */ /* 0x002fc800078e0204 */
[----:B------:R-:W-:-:S04]  /*0430*/  IMAD.WIDE R4, R0, 0x4, R10 ;  /* 0x0000000400047825 */ /* 0x000fc800078e020a */
[----:B--2---:R-:W-:Y:S01]  /*0440*/  FADD R19, R2, R7 ;  /* 0x0000000702137221 */ /* 0x004fe20000000000 */
[----:B------:R-:W-:-:S04]  /*0450*/  IMAD.WIDE R6, R0, 0x4, R12 ;  /* 0x0000000400067825 */ /* 0x000fc800078e020c */
[----:B------:R0:W-:Y:S04]  /*0460*/  STG.E desc[UR4][R16.64], R19 ;  /* 0x0000001310007986 */ /* 0x0001e8000c101904 */
[----:B------:R-:W2:Y:S04]  /*0470*/  LDG.E R2, desc[UR4][R4.64] ;  /* 0x0000000404027981 */ /* 0x000ea8000c1e1900 */
[----:B------:R-:W2:Y:S01]  /*0480*/  LDG.E R15, desc[UR4][R6.64] ;  /* 0x00000004060f7981 */ /* 0x000ea2000c1e1900 */
[----:B------:R-:W-:-:S04]  /*0490*/  IMAD.WIDE R8, R0, 0x4, R16 ;  /* 0x0000000400087825 */ /* 0x000fc800078e0210 */
[----:B------:R-:W-:-:S04]  /*04a0*/  IMAD.WIDE R10, R0, 0x4, R4 ;  /* 0x00000004000a7825 */ /* 0x000fc800078e0204 */
[----:B------:R-:W-:-:S04]  /*04b0*/  IMAD.WIDE R12, R0, 0x4, R6 ;  /* 0x00000004000c7825 */ /* 0x000fc800078e0206 */
[----:B--2---:R-:W-:-:S05]  /*04c0*/  FADD R21, R2, R15 ;  /* 0x0000000f02157221 */ /* 0x004fca0000000000 */
        /* <DEDUP_REMOVED lines=8> */
[----:B------:R-:W1:Y:S04]  /*0550*/  LDG.E R4, desc[UR4][R4.64] ;  /* 0x0000000404047981 */ /* 0x000e68000c1e1900 */
[----:B------:R-:W1:Y:S01]  /*0560*/  LDG.E R7, desc[UR4][R6.64] ;  /* 0x0000000406077981 */ /* 0x000e62000c1e1900 */
[C---:B0-----:R-:W-:Y:S01]  /*0570*/  IMAD.WIDE R16, R0.reuse, 0x4, R14 ;  /* 0x0000000400107825 */ /* 0x041fe200078e020e */
[----:B------:R-:W-:-:S04]  /*0580*/  LEA R3, R0, R3, 0x2 ;  /* 0x0000000300037211 */ /* 0x000fc800078e10ff */
[----:B------:R-:W-:Y:S01]  /*0590*/  ISETP.GE.AND P0, PT, R3, UR6, PT ;  /* 0x0000000603007c0c */ /* 0x000fe2000bf06270 */
[----:B-1----:R-:W-:-:S05]  /*05a0*/  FADD R9, R4, R7 ;  /* 0x0000000704097221 */ /* 0x002fca0000000000 */
[----:B------:R2:W-:Y:S07]  /*05b0*/  STG.E desc[UR4][R16.64], R9 ;  /* 0x0000000910007986 */ /* 0x0005ee000c101904 */
[----:B------:R-:W-:Y:S05]  /*05c0*/  @!P0 BRA `(.L_x_3) ;  /* 0xfffffffc00788947 */ /* 0x000fea000383ffff */
[----:B------:R-:W-:Y:S05]  /*05d0*/  EXIT ;  /* 0x000000000000794d */ /* 0x000fea0003800000 */
.L_x_4:
[----:B------:R-:W-:-:S00]  /*05e0*/  BRA `(.L_x_4) ;  /* 0xfffffffc00fc7947 */ /* 0x000fc0000383ffff */
[----:B------:R-:W-:-:S00]  /*05f0*/  NOP ;  /* 0x0000000000007918 */ /* 0x000fc00000000000 */
        /* <DEDUP_REMOVED lines=8> */
.L_x_6:


//--------------------- .text._Z9sumKernelPfS_S_i --------------------------
	.section	.text._Z9sumKernelPfS_S_i,"ax",@progbits
	.align	128
        .global         _Z9sumKernelPfS_S_i
        .type           _Z9sumKernelPfS_S_i,@function
        .size           _Z9sumKernelPfS_S_i,(.L_x_7 - _Z9sumKernelPfS_S_i)
        .other          _Z9sumKernelPfS_S_i,@"STO_CUDA_ENTRY STV_DEFAULT"
_Z9sumKernelPfS_S_i:
.text._Z9sumKernelPfS_S_i:
[----:B------:R-:W-:Y:S01]  /*0000*/  LDC R1, c[0x0][0x37c] ;  /* 0x0000df00ff017b82 */ /* 0x000fe20000000800 */
[----:B------:R-:W0:Y:S07]  /*0010*/  S2R R0, SR_TID.X ;  /* 0x0000000000007919 */ /* 0x000e2e0000002100 */
[----:B------:R-:W0:Y:S01]  /*0020*/  S2UR UR4, SR_CTAID.X ;  /* 0x00000000000479c3 */ /* 0x000e220000002500 */
[----:B------:R-:W1:Y:S07]  /*0030*/  LDCU UR5, c[0x0][0x398] ;  /* 0x00007300ff0577ac */ /* 0x000e6e0008000800 */
[----:B------:R-:W0:Y:S02]  /*0040*/  LDC R9, c[0x0][0x360] ;  /* 0x0000d800ff097b82 */ /* 0x000e240000000800 */
[----:B0-----:R-:W-:-:S05]  /*0050*/  IMAD R9, R9, UR4, R0 ;  /* 0x0000000409097c24 */ /* 0x001fca000f8e0200 */
[----:B-1----:R-:W-:-:S13]  /*0060*/  ISETP.GE.AND P0, PT, R9, UR5, PT ;  /* 0x0000000509007c0c */ /* 0x002fda000bf06270 */
[----:B------:R-:W-:Y:S05]  /*0070*/  @P0 EXIT ;  /* 0x000000000000094d */ /* 0x000fea0003800000 */
[----:B------:R-:W0:Y:S01]  /*0080*/  LDC.64 R2, c[0x0][0x380] ;  /* 0x0000e000ff027b82 */ /* 0x000e220000000a00 */
[----:B------:R-:W1:Y:S07]  /*0090*/  LDCU.64 UR4, c[0x0][0x358] ;  /* 0x00006b00ff0477ac */ /* 0x000e6e0008000a00 */
[----:B------:R-:W2:Y:S08]  /*00a0*/  LDC.64 R4, c[0x0][0x388] ;  /* 0x0000e200ff047b82 */ /* 0x000eb00000000a00 */
[----:B------:R-:W3:Y:S01]  /*00b0*/  LDC.64 R6, c[0x0][0x390] ;  /* 0x0000e400ff067b82 */ /* 0x000ee20000000a00 */
[----:B0-----:R-:W-:-:S06]  /*00c0*/  IMAD.WIDE R2, R9, 0x4, R2 ;  /* 0x0000000409027825 */ /* 0x001fcc00078e0202 */
[----:B-1----:R-:W4:Y:S01]  /*00d0*/  LDG.E R2, desc[UR4][R2.64] ;  /* 0x0000000402027981 */ /* 0x002f22000c1e1900 */
[----:B--2---:R-:W-:-:S06]  /*00e0*/  IMAD.WIDE R4, R9, 0x4, R4 ;  /* 0x0000000409047825 */ /* 0x004fcc00078e0204 */
[----:B------:R-:W4:Y:S01]  /*00f0*/  LDG.E R5, desc[UR4][R4.64] ;  /* 0x0000000404057981 */ /* 0x000f22000c1e1900 */
[----:B---3--:R-:W-:-:S04]  /*0100*/  IMAD.WIDE R6, R9, 0x4, R6 ;  /* 0x0000000409067825 */ /* 0x008fc800078e0206 */
[----:B----4-:R-:W-:-:S05]  /*0110*/  FADD R9, R2, R5 ;  /* 0x0000000502097221 */ /* 0x010fca0000000000 */
[----:B------:R-:W-:Y:S01]  /*0120*/  STG.E desc[UR4][R6.64], R9 ;  /* 0x0000000906007986 */ /* 0x000fe2000c101904 */
[----:B------:R-:W-:Y:S05]  /*0130*/  EXIT ;  /* 0x000000000000794d */ /* 0x000fea0003800000 */
.L_x_5:
        /* <DEDUP_REMOVED lines=12> */
.L_x_7:


//--------------------- .nv.shared.reserved.0     --------------------------
	.section	.nv.shared.reserved.0,"aw",@nobits
	.weak		__nv_reservedSMEM_offset_0_alias
	.size		__nv_reservedSMEM_offset_0_alias, 0, 64
	.other		__nv_reservedSMEM_offset_0_alias,@"STO_CUDA_RESERVED_SHARED STV_DEFAULT"
__nv_reservedSMEM_offset_0_alias:
	.zero		0
	.zero		64


//--------------------- .nv.constant0._Z16sumKernel_stridePKfS0_Pfi --------------------------
	.section	.nv.constant0._Z16sumKernel_stridePKfS0_Pfi,"a",@progbits
	.sectionflags	@""
	.align	4
.nv.constant0._Z16sumKernel_stridePKfS0_Pfi:
	.zero		924


//--------------------- .nv.constant0._Z9sumKernelPfS_S_i --------------------------
	.section	.nv.constant0._Z9sumKernelPfS_S_i,"a",@progbits
	.sectionflags	@""
	.align	4
.nv.constant0._Z9sumKernelPfS_S_i:
	.zero		924


//--------------------- SYMBOLS --------------------------

	.type		.nv.reservedSmem.offset0,@object
	.size		.nv.reservedSmem.offset0,0x4
